	.headerflags	@"EF_CUDA_TEXMODE_UNIFIED EF_CUDA_64BIT_ADDRESS EF_CUDA_SM86 EF_CUDA_VIRTUAL_SM(EF_CUDA_SM86)"
	.elftype	@"ET_EXEC"


//--------------------- .nv.info                  --------------------------
	.section	.nv.info,"",@"SHT_CUDA_INFO"
	.align	4


	//----- nvinfo : EIATTR_REGCOUNT
	.align		4
        /*0000*/ 	.byte	0x04, 0x2f
        /*0002*/ 	.short	(.L_1 - .L_0)
	.align		4
.L_0:
        /*0004*/ 	.word	index@(triton_)
        /*0008*/ 	.word	0x0000000f


	//----- nvinfo : EIATTR_MAX_STACK_SIZE
	.align		4
.L_1:
        /*000c*/ 	.byte	0x04, 0x23
        /*000e*/ 	.short	(.L_3 - .L_2)
	.align		4
.L_2:
        /*0010*/ 	.word	index@(triton_)
        /*0014*/ 	.word	0x00000000


	//----- nvinfo : EIATTR_MIN_STACK_SIZE
	.align		4
.L_3:
        /*0018*/ 	.byte	0x04, 0x12
        /*001a*/ 	.short	(.L_5 - .L_4)
	.align		4
.L_4:
        /*001c*/ 	.word	index@(triton_)
        /*0020*/ 	.word	0x00000000


	//----- nvinfo : EIATTR_FRAME_SIZE
	.align		4
.L_5:
        /*0024*/ 	.byte	0x04, 0x11
        /*0026*/ 	.short	(.L_7 - .L_6)
	.align		4
.L_6:
        /*0028*/ 	.word	index@(triton_)
        /*002c*/ 	.word	0x00000000
.L_7:


//--------------------- .nv.info.triton_          --------------------------
	.section	.nv.info.triton_,"",@"SHT_CUDA_INFO"
	.align	4


	//----- nvinfo : EIATTR_CUDA_API_VERSION
	.align		4
        /*0000*/ 	.byte	0x04, 0x37
        /*0002*/ 	.short	(.L_9 - .L_8)
.L_8:
        /*0004*/ 	.word	0x0000007b


	//----- nvinfo : EIATTR_SW2861232_WAR
	.align		4
.L_9:
        /*0008*/ 	.byte	0x01, 0x35
	.zero		2


	//----- nvinfo : EIATTR_PARAM_CBANK
	.align		4
        /*000c*/ 	.byte	0x04, 0x0a
        /*000e*/ 	.short	(.L_11 - .L_10)
	.align		4
.L_10:
        /*0010*/ 	.word	index@(.nv.constant0.triton_)
        /*0014*/ 	.short	0x0160
        /*0016*/ 	.short	0x0020


	//----- nvinfo : EIATTR_CBANK_PARAM_SIZE
	.align		4
.L_11:
        /*0018*/ 	.byte	0x03, 0x19
        /*001a*/ 	.short	0x0020


	//----- nvinfo : EIATTR_KPARAM_INFO
	.align		4
        /*001c*/ 	.byte	0x04, 0x17
        /*001e*/ 	.short	(.L_13 - .L_12)
.L_12:
        /*0020*/ 	.word	0x00000000
        /*0024*/ 	.short	0x0004
        /*0026*/ 	.short	0x001c
        /*0028*/ 	.byte	0x00, 0xf0, 0x11, 0x00


	//----- nvinfo : EIATTR_KPARAM_INFO
	.align		4
.L_13:
        /*002c*/ 	.byte	0x04, 0x17
        /*002e*/ 	.short	(.L_15 - .L_14)
.L_14:
        /*0030*/ 	.word	0x00000000
        /*0034*/ 	.short	0x0003
        /*0036*/ 	.short	0x0018
        /*0038*/ 	.byte	0x00, 0xf0, 0x11, 0x00


	//----- nvinfo : EIATTR_KPARAM_INFO
	.align		4
.L_15:
        /*003c*/ 	.byte	0x04, 0x17
        /*003e*/ 	.short	(.L_17 - .L_16)
.L_16:
        /*0040*/ 	.word	0x00000000
        /*0044*/ 	.short	0x0002
        /*0046*/ 	.short	0x0010
        /*0048*/ 	.byte	0x00, 0xf0, 0x21, 0x00


	//----- nvinfo : EIATTR_KPARAM_INFO
	.align		4
.L_17:
        /*004c*/ 	.byte	0x04, 0x17
        /*004e*/ 	.short	(.L_19 - .L_18)
.L_18:
        /*0050*/ 	.word	0x00000000
        /*0054*/ 	.short	0x0001
        /*0056*/ 	.short	0x0008
        /*0058*/ 	.byte	0x00, 0xf0, 0x21, 0x00


	//----- nvinfo : EIATTR_KPARAM_INFO
	.align		4
.L_19:
        /*005c*/ 	.byte	0x04, 0x17
        /*005e*/ 	.short	(.L_21 - .L_20)
.L_20:
        /*0060*/ 	.word	0x00000000
        /*0064*/ 	.short	0x0000
        /*0066*/ 	.short	0x0000
        /*0068*/ 	.byte	0x00, 0xf0, 0x21, 0x00


	//----- nvinfo : EIATTR_MAXREG_COUNT
	.align		4
.L_21:
        /*006c*/ 	.byte	0x03, 0x1b
        /*006e*/ 	.short	0x00ff


	//----- nvinfo : EIATTR_COOP_GROUP_MASK_REGIDS
	.align		4
        /*0070*/ 	.byte	0x04, 0x29
        /*0072*/ 	.short	(.L_23 - .L_22)


	//   ....[0]....
.L_22:
        /*0074*/ 	.word	0xffffffff


	//   ....[1]....
        /*0078*/ 	.word	0xffffffff


	//   ....[2]....
        /*007c*/ 	.word	0xffffffff


	//   ....[3]....
        /*0080*/ 	.word	0xffffffff


	//----- nvinfo : EIATTR_COOP_GROUP_INSTR_OFFSETS
	.align		4
.L_23:
        /*0084*/ 	.byte	0x04, 0x28
        /*0086*/ 	.short	(.L_25 - .L_24)


	//   ....[0]....
.L_24:
        /*0088*/ 	.word	0x00000190


	//   ....[1]....
        /*008c*/ 	.word	0x000001b0


	//   ....[2]....
        /*0090*/ 	.word	0x00000290


	//   ....[3]....
        /*0094*/ 	.word	0x00000350


	//----- nvinfo : EIATTR_EXIT_INSTR_OFFSETS
	.align		4
.L_25:
        /*0098*/ 	.byte	0x04, 0x1c
        /*009a*/ 	.short	(.L_27 - .L_26)


	//   ....[0]....
.L_26:
        /*009c*/ 	.word	0x000003b0


	//   ....[1]....
        /*00a0*/ 	.word	0x000003f0


	//----- nvinfo : EIATTR_MAX_THREADS
	.align		4
.L_27:
        /*00a4*/ 	.byte	0x04, 0x05
        /*00a6*/ 	.short	(.L_29 - .L_28)
.L_28:
        /*00a8*/ 	.word	0x00000080
        /*00ac*/ 	.word	0x00000001
        /*00b0*/ 	.word	0x00000001
.L_29:


//--------------------- .nv.rel.action            --------------------------
	.section	.nv.rel.action,"",@"SHT_CUDA_RELOCINFO"
	.align	8
	.sectionentsize	8
        /*0000*/ 	.byte	0x73, 0x00, 0x00, 0x00, 0x00, 0x00, 0x00, 0x00, 0x00, 0x00, 0x00, 0x11, 0x25, 0x00, 0x05, 0x36


//--------------------- .nv.constant0.triton_     --------------------------
	.section	.nv.constant0.triton_,"a",@progbits
	.align	4
.nv.constant0.triton_:
	.zero		384


//--------------------- .text.triton_             --------------------------
	.section	.text.triton_,"ax",@progbits
	.sectionflags	@"SHF_BARRIERS=1"
	.sectioninfo	@"SHI_REGISTERS=15"
	.align	128
        .global         triton_
        .type           triton_,@function
        .size           triton_,(.L_x_1 - triton_)
        .other          triton_,@"STO_CUDA_ENTRY STV_DEFAULT"
triton_:
.text.triton_:
[----:B------:R-:W-:-:S02]  /*0000*/  MOV R1, c[0x0][0x28] ;  /* 0x00000a0000017a02 */ /* 0x000fc40000000f00 */
[----:B------:R-:W0:Y:S01]  /*0010*/  S2R R2, SR_TID.X ;  /* 0x0000000000027919 */ /* 0x000e220000002100 */
[----:B------:R-:W-:Y:S01]  /*0020*/  CS2R R6, SRZ ;  /* 0x0000000000067805 */ /* 0x000fe2000001ff00 */
[----:B------:R-:W-:Y:S02]  /*0030*/  ULDC.64 UR4, c[0x0][0x118] ;  /* 0x0000460000047ab9 */ /* 0x000fe40000000a00 */
[----:B------:R-:W1:Y:S01]  /*0040*/  S2R R3, SR_CTAID.X ;  /* 0x0000000000037919 */ /* 0x000e620000002500 */
[----:B0-----:R-:W-:Y:S02]  /*0050*/  SHF.R.U32.HI R0, RZ, 0x2, R2 ;  /* 0x00000002ff007819 */ /* 0x001fe40000011602 */
[----:B------:R-:W-:Y:S02]  /*0060*/  SHF.L.U32 R5, R2, 0x2, RZ ;  /* 0x0000000202057819 */ /* 0x000fe400000006ff */
[----:B-1----:R-:W-:Y:S02]  /*0070*/  SHF.L.U32 R3, R3, 0x5, RZ ;  /* 0x0000000503037819 */ /* 0x002fe400000006ff */
[----:B------:R-:W-:-:S02]  /*0080*/  SGXT.U32 R0, R0, 0x5 ;  /* 0x000000050000781a */ /* 0x000fc40000000000 */
[----:B------:R-:W-:Y:S02]  /*0090*/  LOP3.LUT R5, R5, 0xc, RZ, 0xc0, !PT ;  /* 0x0000000c05057812 */ /* 0x000fe400078ec0ff */
[----:B------:R-:W-:Y:S01]  /*00a0*/  LOP3.LUT R4, R3, R0, RZ, 0xfc, !PT ;  /* 0x0000000003047212 */ /* 0x000fe200078efcff */
[----:B------:R-:W-:-:S03]  /*00b0*/  IMAD.MOV.U32 R0, RZ, RZ, 0x4 ;  /* 0x00000004ff007424 */ /* 0x000fc600078e00ff */
[C---:B------:R-:W-:Y:S02]  /*00c0*/  ISETP.GE.AND P0, PT, R4.reuse, c[0x0][0x178], PT ;  /* 0x00005e0004007a0c */ /* 0x040fe40003f06270 */
[----:B------:R-:W-:Y:S02]  /*00d0*/  LEA R9, R4, R5, 0x4 ;  /* 0x0000000504097211 */ /* 0x000fe400078e20ff */
[----:B------:R-:W-:-:S03]  /*00e0*/  CS2R R4, SRZ ;  /* 0x0000000000047805 */ /* 0x000fc6000001ff00 */
[----:B------:R-:W-:-:S06]  /*00f0*/  IMAD.WIDE R8, R9, R0, c[0x0][0x160] ;  /* 0x0000580009087625 */ /* 0x000fcc00078e0200 */
[----:B------:R-:W2:Y:S02]  /*0100*/  @!P0 LDG.E.128 R4, [R8.64] ;  /* 0x0000000408048981 */ /* 0x000ea4000c1e1d00 */
[----:B--2---:R-:W-:Y:S02]  /*0110*/  SEL R4, R4, RZ, !P0 ;  /* 0x000000ff04047207 */ /* 0x004fe40004000000 */
[----:B------:R-:W-:Y:S02]  /*0120*/  SEL R5, R5, RZ, !P0 ;  /* 0x000000ff05057207 */ /* 0x000fe40004000000 */
[----:B------:R-:W-:Y:S02]  /*0130*/  SEL R6, R6, RZ, !P0 ;  /* 0x000000ff06067207 */ /* 0x000fe40004000000 */
[----:B------:R-:W-:Y:S01]  /*0140*/  SEL R7, R7, RZ, !P0 ;  /* 0x000000ff07077207 */ /* 0x000fe20004000000 */
[----:B------:R-:W-:-:S04]  /*0150*/  FADD R11, R4, R5 ;  /* 0x00000005040b7221 */ /* 0x000fc80000000000 */
[----:B------:R-:W-:-:S04]  /*0160*/  FADD R10, R6, R11 ;  /* 0x0000000b060a7221 */ /* 0x000fc80000000000 */
[----:B------:R-:W-:-:S05]  /*0170*/  FADD R10, R7, R10 ;  /* 0x0000000a070a7221 */ /* 0x000fca0000000000 */
[----:B------:R-:W-:-:S05]  /*0180*/  FSEL R10, R10, RZ, !P0 ;  /* 0x000000ff0a0a7208 */ /* 0x000fca0004000000 */
[----:B------:R-:W0:Y:S02]  /*0190*/  SHFL.BFLY PT, R11, R10, 0x2, 0x1f ;  /* 0x0c401f000a0b7f89 */ /* 0x000e2400000e0000 */
[----:B0-----:R-:W-:-:S05]  /*01a0*/  FADD R11, R10, R11 ;  /* 0x0000000b0a0b7221 */ /* 0x001fca0000000000 */
[----:B------:R-:W0:Y:S02]  /*01b0*/  SHFL.BFLY PT, R8, R11, 0x1, 0x1f ;  /* 0x0c201f000b087f89 */ /* 0x000e2400000e0000 */
[----:B0-----:R-:W-:-:S04]  /*01c0*/  FADD R8, R11, R8 ;  /* 0x000000080b087221 */ /* 0x001fc80000000000 */
[C---:B------:R-:W-:Y:S01]  /*01d0*/  FFMA R5, R8.reuse, -0.0625, R5 ;  /* 0xbd80000008057823 */ /* 0x040fe20000000005 */
[C---:B------:R-:W-:Y:S01]  /*01e0*/  FFMA R4, R8.reuse, -0.0625, R4 ;  /* 0xbd80000008047823 */ /* 0x040fe20000000004 */
[C---:B------:R-:W-:Y:S01]  /*01f0*/  FFMA R6, R8.reuse, -0.0625, R6 ;  /* 0xbd80000008067823 */ /* 0x040fe20000000006 */
[----:B------:R-:W-:Y:S01]  /*0200*/  FFMA R7, R8, -0.0625, R7 ;  /* 0xbd80000008077823 */ /* 0x000fe20000000007 */
[----:B------:R-:W-:-:S04]  /*0210*/  FMUL R5, R5, R5 ;  /* 0x0000000505057220 */ /* 0x000fc80000400000 */
[----:B------:R-:W-:Y:S01]  /*0220*/  FFMA R5, R4, R4, R5 ;  /* 0x0000000404057223 */ /* 0x000fe20000000005 */
[----:B------:R-:W-:-:S03]  /*0230*/  LOP3.LUT R4, R2, 0x1f, RZ, 0xc0, !PT ;  /* 0x0000001f02047812 */ /* 0x000fc600078ec0ff */
[----:B------:R-:W-:Y:S01]  /*0240*/  FFMA R6, R6, R6, R5 ;  /* 0x0000000606067223 */ /* 0x000fe20000000005 */
[----:B------:R-:W-:-:S03]  /*0250*/  LOP3.LUT R5, R2, 0x1c, RZ, 0xc0, !PT ;  /* 0x0000001c02057812 */ /* 0x000fc600078ec0ff */
[----:B------:R-:W-:-:S05]  /*0260*/  FFMA R6, R7, R7, R6 ;  /* 0x0000000707067223 */ /* 0x000fca0000000006 */
[----:B------:R-:W-:Y:S02]  /*0270*/  FSEL R10, R6, RZ, !P0 ;  /* 0x000000ff060a7208 */ /* 0x000fe40004000000 */
[----:B------:R-:W-:-:S03]  /*0280*/  SHF.R.U32.HI R6, RZ, 0x5, R2 ;  /* 0x00000005ff067819 */ /* 0x000fc60000011602 */
[----:B------:R-:W0:Y:S01]  /*0290*/  SHFL.BFLY PT, R11, R10, 0x2, 0x1f ;  /* 0x0c401f000a0b7f89 */ /* 0x000e2200000e0000 */
[----:B------:R-:W-:-:S04]  /*02a0*/  SGXT.U32 R6, R6, 0x2 ;  /* 0x000000020606781a */ /* 0x000fc80000000000 */
[C---:B------:R-:W-:Y:S01]  /*02b0*/  ISETP.NE.AND P0, PT, R6.reuse, RZ, PT ;  /* 0x000000ff0600720c */ /* 0x040fe20003f05270 */
[----:B------:R-:W-:Y:S01]  /*02c0*/  IMAD R7, R6, 0x20, R5 ;  /* 0x0000002006077824 */ /* 0x000fe200078e0205 */
[----:B------:R-:W-:-:S04]  /*02d0*/  LOP3.LUT R5, R3, 0x1f, R2, 0xf8, !PT ;  /* 0x0000001f03057812 */ /* 0x000fc800078ef802 */
[----:B------:R-:W-:Y:S04]  /*02e0*/  STS [R7], R8 ;  /* 0x0000000807007388 */ /* 0x000fe80000000800 */
[----:B------:R-:W-:Y:S06]  /*02f0*/  BAR.SYNC 0x0 ;  /* 0x0000000000007b1d */ /* 0x000fec0000000000 */
[----:B------:R-:W-:Y:S04]  /*0300*/  LDS R9, [R4.X4] ;  /* 0x0000000004097984 */ /* 0x000fe80000004800 */
[----:B------:R-:W-:Y:S06]  /*0310*/  BAR.SYNC 0x0 ;  /* 0x0000000000007b1d */ /* 0x000fec0000000000 */
[----:B0-----:R-:W-:Y:S01]  /*0320*/  FADD R11, R10, R11 ;  /* 0x0000000b0a0b7221 */ /* 0x001fe20000000000 */
[C---:B------:R-:W-:Y:S01]  /*0330*/  ISETP.LT.AND P0, PT, R5.reuse, c[0x0][0x178], !P0 ;  /* 0x00005e0005007a0c */ /* 0x040fe20004701270 */
[----:B------:R-:W-:-:S03]  /*0340*/  IMAD.WIDE R2, R5, R0, c[0x0][0x168] ;  /* 0x00005a0005027625 */ /* 0x000fc600078e0200 */
[----:B------:R-:W0:Y:S02]  /*0350*/  SHFL.BFLY PT, R12, R11, 0x1, 0x1f ;  /* 0x0c201f000b0c7f89 */ /* 0x000e2400000e0000 */
[----:B0-----:R-:W-:Y:S01]  /*0360*/  FADD R12, R11, R12 ;  /* 0x0000000c0b0c7221 */ /* 0x001fe20000000000 */
[----:B------:R-:W-:-:S04]  /*0370*/  FMUL R9, R9, 0.0625 ;  /* 0x3d80000009097820 */ /* 0x000fc80000400000 */
[----:B------:R-:W-:Y:S04]  /*0380*/  STS [R7], R12 ;  /* 0x0000000c07007388 */ /* 0x000fe80000000800 */
[----:B------:R-:W-:Y:S06]  /*0390*/  BAR.SYNC 0x0 ;  /* 0x0000000000007b1d */ /* 0x000fec0000000000 */
[----:B------:R0:W-:Y:S01]  /*03a0*/  @P0 STG.E [R2.64], R9 ;  /* 0x0000000902000986 */ /* 0x0001e2000c101904 */
[----:B------:R-:W-:Y:S05]  /*03b0*/  @!P0 EXIT ;  /* 0x000000000000894d */ /* 0x000fea0003800000 */
[----:B------:R-:W1:Y:S01]  /*03c0*/  LDS R7, [R4.X4] ;  /* 0x0000000004077984 */ /* 0x000e620000004800 */
[----:B0-----:R-:W-:-:S05]  /*03d0*/  IMAD.WIDE R2, R5, R0, c[0x0][0x170] ;  /* 0x00005c0005027625 */ /* 0x001fca00078e0200 */
[----:B-1----:R-:W-:Y:S01]  /*03e0*/  STG.E [R2.64], R7 ;  /* 0x0000000702007986 */ /* 0x002fe2000c101904 */
[----:B------:R-:W-:Y:S05]  /*03f0*/  EXIT ;  /* 0x000000000000794d */ /* 0x000fea0003800000 */
.L_x_0:
[----:B------:R-:W-:-:S00]  /*0400*/  BRA `(.L_x_0) ;  /* 0xfffffff000007947 */ /* 0x000fc0000383ffff */
[----:B------:R-:W-:-:S00]  /*0410*/  NOP ;  /* 0x0000000000007918 */ /* 0x000fc00000000000 */
        /* <DEDUP_REMOVED lines=14> */
.L_x_1:


//--------------------- .nv.shared.triton_        --------------------------
	.section	.nv.shared.triton_,"aw",@nobits
	.align	16
